//
// Generated by NVIDIA NVVM Compiler
//
// Compiler Build ID: CL-36424714
// Cuda compilation tools, release 13.0, V13.0.88
// Based on NVVM 20.0.0
//

.version 9.0
.target sm_100
.address_size 64

	// .globl	_Z6gatheriiiPKfPKiPf
.extern .shared .align 16 .b8 in_row[];
.extern .shared .align 16 .b8 out_row[];

.visible .entry _Z6gatheriiiPKfPKiPf(
	.param .u32 _Z6gatheriiiPKfPKiPf_param_0,
	.param .u32 _Z6gatheriiiPKfPKiPf_param_1,
	.param .u32 _Z6gatheriiiPKfPKiPf_param_2,
	.param .u64 .ptr .align 1 _Z6gatheriiiPKfPKiPf_param_3,
	.param .u64 .ptr .align 1 _Z6gatheriiiPKfPKiPf_param_4,
	.param .u64 .ptr .align 1 _Z6gatheriiiPKfPKiPf_param_5
)
{
	.reg .pred 	%p<8>;
	.reg .b32 	%r<22>;
	.reg .b32 	%f<2>;
	.reg .b64 	%rd<13>;

	ld.param.u32 	%r7, [_Z6gatheriiiPKfPKiPf_param_0];
	ld.param.u32 	%r9, [_Z6gatheriiiPKfPKiPf_param_1];
	ld.param.u32 	%r8, [_Z6gatheriiiPKfPKiPf_param_2];
	ld.param.u64 	%rd1, [_Z6gatheriiiPKfPKiPf_param_3];
	ld.param.u64 	%rd2, [_Z6gatheriiiPKfPKiPf_param_4];
	ld.param.u64 	%rd3, [_Z6gatheriiiPKfPKiPf_param_5];
	mov.u32 	%r10, %ctaid.x;
	mov.u32 	%r11, %ntid.x;
	mul.lo.s32 	%r12, %r10, %r11;
	mov.u32 	%r1, %tid.x;
	add.s32 	%r13, %r12, %r1;
	div.s32 	%r2, %r13, %r8;
	mul.lo.s32 	%r14, %r2, %r8;
	sub.s32 	%r3, %r13, %r14;
	rem.u32 	%r15, %r12, %r8;
	add.s32 	%r4, %r15, %r1;
	setp.ge.s32 	%p1, %r2, %r9;
	@%p1 bra 	$L__BB0_5;
	setp.ne.s32 	%p2, %r3, 0;
	setp.ne.s32 	%p3, %r1, 0;
	div.u32 	%r16, %r4, %r8;
	shl.b32 	%r17, %r16, 2;
	mov.u32 	%r18, in_row;
	add.s32 	%r5, %r18, %r17;
	and.pred  	%p4, %p3, %p2;
	@%p4 bra 	$L__BB0_3;
	cvta.to.global.u64 	%rd4, %rd2;
	mul.wide.s32 	%rd5, %r2, 4;
	add.s64 	%rd6, %rd4, %rd5;
	ld.global.u32 	%r19, [%rd6];
	st.shared.u32 	[%r5], %r19;
$L__BB0_3:
	bar.sync 	0;
	ld.shared.u32 	%r6, [%r5];
	setp.lt.s32 	%p5, %r6, 0;
	setp.ge.s32 	%p6, %r6, %r7;
	or.pred  	%p7, %p5, %p6;
	@%p7 bra 	$L__BB0_5;
	mad.lo.s32 	%r20, %r6, %r8, %r3;
	cvta.to.global.u64 	%rd7, %rd1;
	mul.wide.s32 	%rd8, %r20, 4;
	add.s64 	%rd9, %rd7, %rd8;
	ld.global.nc.f32 	%f1, [%rd9];
	mad.lo.s32 	%r21, %r2, %r8, %r3;
	cvta.to.global.u64 	%rd10, %rd3;
	mul.wide.s32 	%rd11, %r21, 4;
	add.s64 	%rd12, %rd10, %rd11;
	st.global.f32 	[%rd12], %f1;
$L__BB0_5:
	ret;

}
	// .globl	_Z22gather_all_input_majoriiiPKiiPKfS0_Pf
.visible .entry _Z22gather_all_input_majoriiiPKiiPKfS0_Pf(
	.param .u32 _Z22gather_all_input_majoriiiPKiiPKfS0_Pf_param_0,
	.param .u32 _Z22gather_all_input_majoriiiPKiiPKfS0_Pf_param_1,
	.param .u32 _Z22gather_all_input_majoriiiPKiiPKfS0_Pf_param_2,
	.param .u64 .ptr .align 1 _Z22gather_all_input_majoriiiPKiiPKfS0_Pf_param_3,
	.param .u32 _Z22gather_all_input_majoriiiPKiiPKfS0_Pf_param_4,
	.param .u64 .ptr .align 1 _Z22gather_all_input_majoriiiPKiiPKfS0_Pf_param_5,
	.param .u64 .ptr .align 1 _Z22gather_all_input_majoriiiPKiiPKfS0_Pf_param_6,
	.param .u64 .ptr .align 1 _Z22gather_all_input_majoriiiPKiiPKfS0_Pf_param_7
)
{
	.reg .pred 	%p<6>;
	.reg .b32 	%r<28>;
	.reg .b32 	%f<2>;
	.reg .b64 	%rd<17>;

	ld.param.u32 	%r12, [_Z22gather_all_input_majoriiiPKiiPKfS0_Pf_param_0];
	ld.param.u32 	%r9, [_Z22gather_all_input_majoriiiPKiiPKfS0_Pf_param_1];
	ld.param.u32 	%r10, [_Z22gather_all_input_majoriiiPKiiPKfS0_Pf_param_2];
	ld.param.u64 	%rd5, [_Z22gather_all_input_majoriiiPKiiPKfS0_Pf_param_3];
	ld.param.u32 	%r11, [_Z22gather_all_input_majoriiiPKiiPKfS0_Pf_param_4];
	ld.param.u64 	%rd6, [_Z22gather_all_input_majoriiiPKiiPKfS0_Pf_param_5];
	ld.param.u64 	%rd7, [_Z22gather_all_input_majoriiiPKiiPKfS0_Pf_param_6];
	ld.param.u64 	%rd8, [_Z22gather_all_input_majoriiiPKiiPKfS0_Pf_param_7];
	mov.u32 	%r13, %ctaid.x;
	mov.u32 	%r14, %ntid.x;
	mov.u32 	%r15, %tid.x;
	mad.lo.s32 	%r16, %r13, %r14, %r15;
	div.s32 	%r1, %r16, %r11;
	mul.lo.s32 	%r17, %r1, %r11;
	sub.s32 	%r2, %r16, %r17;
	setp.ge.s32 	%p1, %r1, %r12;
	@%p1 bra 	$L__BB1_7;
	add.s32 	%r3, %r9, -1;
	setp.lt.s32 	%p2, %r9, 2;
	@%p2 bra 	$L__BB1_7;
	mad.lo.s32 	%r19, %r1, %r11, %r2;
	cvta.to.global.u64 	%rd9, %rd6;
	mul.wide.s32 	%rd10, %r19, 4;
	add.s64 	%rd1, %rd9, %rd10;
	cvta.to.global.u64 	%rd2, %rd7;
	cvta.to.global.u64 	%rd3, %rd5;
	cvta.to.global.u64 	%rd4, %rd8;
	mul.lo.s32 	%r4, %r1, %r3;
	mov.b32 	%r27, 0;
$L__BB1_3:
	add.s32 	%r20, %r27, %r4;
	mul.wide.s32 	%rd11, %r20, 4;
	add.s64 	%rd12, %rd2, %rd11;
	ld.global.u32 	%r6, [%rd12];
	setp.lt.s32 	%p3, %r6, 0;
	@%p3 bra 	$L__BB1_7;
	mul.hi.u32 	%r21, %r6, 1898473089;
	shr.u32 	%r22, %r21, 19;
	mul.lo.s32 	%r23, %r22, 1186111;
	sub.s32 	%r24, %r6, %r23;
	mul.wide.u32 	%rd13, %r22, 4;
	add.s64 	%rd14, %rd3, %rd13;
	ld.global.u32 	%r25, [%rd14];
	add.s32 	%r7, %r25, %r24;
	setp.ge.s32 	%p4, %r7, %r10;
	@%p4 bra 	$L__BB1_6;
	ld.global.nc.f32 	%f1, [%rd1];
	mad.lo.s32 	%r26, %r7, %r11, %r2;
	mul.wide.s32 	%rd15, %r26, 4;
	add.s64 	%rd16, %rd4, %rd15;
	st.global.f32 	[%rd16], %f1;
$L__BB1_6:
	add.s32 	%r27, %r27, 1;
	setp.ne.s32 	%p5, %r27, %r3;
	@%p5 bra 	$L__BB1_3;
$L__BB1_7:
	ret;

}
	// .globl	_Z7scatteriiiPKfPKiPf
.visible .entry _Z7scatteriiiPKfPKiPf(
	.param .u32 _Z7scatteriiiPKfPKiPf_param_0,
	.param .u32 _Z7scatteriiiPKfPKiPf_param_1,
	.param .u32 _Z7scatteriiiPKfPKiPf_param_2,
	.param .u64 .ptr .align 1 _Z7scatteriiiPKfPKiPf_param_3,
	.param .u64 .ptr .align 1 _Z7scatteriiiPKfPKiPf_param_4,
	.param .u64 .ptr .align 1 _Z7scatteriiiPKfPKiPf_param_5
)
{
	.reg .pred 	%p<5>;
	.reg .b32 	%r<21>;
	.reg .b32 	%f<3>;
	.reg .b64 	%rd<13>;

	ld.param.u32 	%r7, [_Z7scatteriiiPKfPKiPf_param_1];
	ld.param.u32 	%r6, [_Z7scatteriiiPKfPKiPf_param_2];
	ld.param.u64 	%rd1, [_Z7scatteriiiPKfPKiPf_param_3];
	ld.param.u64 	%rd2, [_Z7scatteriiiPKfPKiPf_param_4];
	ld.param.u64 	%rd3, [_Z7scatteriiiPKfPKiPf_param_5];
	mov.u32 	%r8, %ctaid.x;
	mov.u32 	%r9, %ntid.x;
	mul.lo.s32 	%r10, %r8, %r9;
	mov.u32 	%r1, %tid.x;
	add.s32 	%r11, %r10, %r1;
	div.s32 	%r2, %r11, %r6;
	mul.lo.s32 	%r12, %r2, %r6;
	sub.s32 	%r3, %r11, %r12;
	rem.u32 	%r13, %r10, %r6;
	add.s32 	%r4, %r13, %r1;
	setp.ge.s32 	%p1, %r2, %r7;
	@%p1 bra 	$L__BB2_4;
	setp.ne.s32 	%p2, %r3, 0;
	setp.ne.s32 	%p3, %r1, 0;
	div.u32 	%r14, %r4, %r6;
	shl.b32 	%r15, %r14, 2;
	mov.u32 	%r16, out_row;
	add.s32 	%r5, %r16, %r15;
	and.pred  	%p4, %p3, %p2;
	@%p4 bra 	$L__BB2_3;
	cvta.to.global.u64 	%rd4, %rd2;
	mul.wide.s32 	%rd5, %r2, 4;
	add.s64 	%rd6, %rd4, %rd5;
	ld.global.u32 	%r17, [%rd6];
	st.shared.u32 	[%r5], %r17;
$L__BB2_3:
	bar.sync 	0;
	ld.shared.u32 	%r18, [%r5];
	mad.lo.s32 	%r19, %r18, %r6, %r3;
	cvta.to.global.u64 	%rd7, %rd3;
	mul.wide.s32 	%rd8, %r19, 4;
	add.s64 	%rd9, %rd7, %rd8;
	mad.lo.s32 	%r20, %r2, %r6, %r3;
	cvta.to.global.u64 	%rd10, %rd1;
	mul.wide.s32 	%rd11, %r20, 4;
	add.s64 	%rd12, %rd10, %rd11;
	ld.global.nc.f32 	%f1, [%rd12];
	atom.global.add.f32 	%f2, [%rd9], %f1;
$L__BB2_4:
	ret;

}
	// .globl	_Z24scatter_all_output_majoriiiPKiiPKfS0_Pf
.visible .entry _Z24scatter_all_output_majoriiiPKiiPKfS0_Pf(
	.param .u32 _Z24scatter_all_output_majoriiiPKiiPKfS0_Pf_param_0,
	.param .u32 _Z24scatter_all_output_majoriiiPKiiPKfS0_Pf_param_1,
	.param .u32 _Z24scatter_all_output_majoriiiPKiiPKfS0_Pf_param_2,
	.param .u64 .ptr .align 1 _Z24scatter_all_output_majoriiiPKiiPKfS0_Pf_param_3,
	.param .u32 _Z24scatter_all_output_majoriiiPKiiPKfS0_Pf_param_4,
	.param .u64 .ptr .align 1 _Z24scatter_all_output_majoriiiPKiiPKfS0_Pf_param_5,
	.param .u64 .ptr .align 1 _Z24scatter_all_output_majoriiiPKiiPKfS0_Pf_param_6,
	.param .u64 .ptr .align 1 _Z24scatter_all_output_majoriiiPKiiPKfS0_Pf_param_7
)
{
	.reg .pred 	%p<6>;
	.reg .b32 	%r<28>;
	.reg .b32 	%f<3>;
	.reg .b64 	%rd<17>;

	ld.param.u32 	%r12, [_Z24scatter_all_output_majoriiiPKiiPKfS0_Pf_param_0];
	ld.param.u32 	%r9, [_Z24scatter_all_output_majoriiiPKiiPKfS0_Pf_param_1];
	ld.param.u32 	%r10, [_Z24scatter_all_output_majoriiiPKiiPKfS0_Pf_param_2];
	ld.param.u64 	%rd5, [_Z24scatter_all_output_majoriiiPKiiPKfS0_Pf_param_3];
	ld.param.u32 	%r11, [_Z24scatter_all_output_majoriiiPKiiPKfS0_Pf_param_4];
	ld.param.u64 	%rd6, [_Z24scatter_all_output_majoriiiPKiiPKfS0_Pf_param_5];
	ld.param.u64 	%rd7, [_Z24scatter_all_output_majoriiiPKiiPKfS0_Pf_param_6];
	ld.param.u64 	%rd8, [_Z24scatter_all_output_majoriiiPKiiPKfS0_Pf_param_7];
	mov.u32 	%r13, %ctaid.x;
	mov.u32 	%r14, %ntid.x;
	mov.u32 	%r15, %tid.x;
	mad.lo.s32 	%r16, %r13, %r14, %r15;
	div.s32 	%r1, %r16, %r11;
	mul.lo.s32 	%r17, %r1, %r11;
	sub.s32 	%r2, %r16, %r17;
	setp.ge.s32 	%p1, %r1, %r12;
	@%p1 bra 	$L__BB3_7;
	add.s32 	%r3, %r9, -1;
	setp.lt.s32 	%p2, %r9, 2;
	@%p2 bra 	$L__BB3_7;
	mad.lo.s32 	%r19, %r1, %r11, %r2;
	cvta.to.global.u64 	%rd9, %rd8;
	mul.wide.s32 	%rd10, %r19, 4;
	add.s64 	%rd1, %rd9, %rd10;
	cvta.to.global.u64 	%rd2, %rd7;
	cvta.to.global.u64 	%rd3, %rd5;
	cvta.to.global.u64 	%rd4, %rd6;
	mul.lo.s32 	%r4, %r1, %r3;
	mov.b32 	%r27, 0;
$L__BB3_3:
	add.s32 	%r20, %r27, %r4;
	mul.wide.s32 	%rd11, %r20, 4;
	add.s64 	%rd12, %rd2, %rd11;
	ld.global.u32 	%r6, [%rd12];
	setp.lt.s32 	%p3, %r6, 0;
	@%p3 bra 	$L__BB3_7;
	mul.hi.u32 	%r21, %r6, 1898473089;
	shr.u32 	%r22, %r21, 19;
	mul.lo.s32 	%r23, %r22, 1186111;
	sub.s32 	%r24, %r6, %r23;
	mul.wide.u32 	%rd13, %r22, 4;
	add.s64 	%rd14, %rd3, %rd13;
	ld.global.u32 	%r25, [%rd14];
	add.s32 	%r7, %r25, %r24;
	setp.ge.s32 	%p4, %r7, %r10;
	@%p4 bra 	$L__BB3_6;
	mad.lo.s32 	%r26, %r7, %r11, %r2;
	mul.wide.s32 	%rd15, %r26, 4;
	add.s64 	%rd16, %rd4, %rd15;
	ld.global.nc.f32 	%f1, [%rd16];
	atom.global.add.f32 	%f2, [%rd1], %f1;
$L__BB3_6:
	add.s32 	%r27, %r27, 1;
	setp.ne.s32 	%p5, %r27, %r3;
	@%p5 bra 	$L__BB3_3;
$L__BB3_7:
	ret;

}


// ===== COMPILED SASS (sm_100) =====

	.target	sm_100

	.elftype	@"ET_EXEC"


//--------------------- .note.nv.tkinfo           --------------------------
	.section	.note.nv.tkinfo,"",@"SHT_NOTE"
	.sectionflags	@"SHF_NOTE_NV_TKINFO"
	.tkinfo
        /*0018*/ 	.word	0x00000002
        /*0030*/ 	.string	""
        /*0030*/ 	.string	"ptxas"
        /*0030*/ 	.string	"Cuda compilation tools, release 13.0, V13.0.88"
        /*0030*/ 	.string	"Build cuda_13.0.r13.0/compiler.36424714_0"
        /*0030*/ 	.string	"-arch sm_100 -m 64 "



//--------------------- .note.nv.cuinfo           --------------------------
	.section	.note.nv.cuinfo,"",@"SHT_NOTE"
	.sectionflags	@"SHF_NOTE_NV_CUINFO"
        /*0018*/ 	.short	0x0002
        /*001a*/ 	.short	0x0064
        /*001c*/ 	.short	0x0082
	.zero		2


//--------------------- .nv.info                  --------------------------
	.section	.nv.info,"",@"SHT_CUDA_INFO"
	.align	4


	//----- nvinfo : EIATTR_REGCOUNT
	.align		4
        /*0000*/ 	.byte	0x04, 0x2f
        /*0002*/ 	.short	(.L_1 - .L_0)
	.align		4
.L_0:
        /*0004*/ 	.word	index@(_Z6gatheriiiPKfPKiPf)
        /*0008*/ 	.word	0x0000000c


	//----- nvinfo : EIATTR_FRAME_SIZE
	.align		4
.L_1:
        /*000c*/ 	.byte	0x04, 0x11
        /*000e*/ 	.short	(.L_3 - .L_2)
	.align		4
.L_2:
        /*0010*/ 	.word	index@(_Z6gatheriiiPKfPKiPf)
        /*0014*/ 	.word	0x00000000


	//----- nvinfo : EIATTR_REGCOUNT
	.align		4
.L_3:
        /*0018*/ 	.byte	0x04, 0x2f
        /*001a*/ 	.short	(.L_5 - .L_4)
	.align		4
.L_4:
        /*001c*/ 	.word	index@(_Z22gather_all_input_majoriiiPKiiPKfS0_Pf)
        /*0020*/ 	.word	0x00000013


	//----- nvinfo : EIATTR_FRAME_SIZE
	.align		4
.L_5:
        /*0024*/ 	.byte	0x04, 0x11
        /*0026*/ 	.short	(.L_7 - .L_6)
	.align		4
.L_6:
        /*0028*/ 	.word	index@(_Z22gather_all_input_majoriiiPKiiPKfS0_Pf)
        /*002c*/ 	.word	0x00000000


	//----- nvinfo : EIATTR_REGCOUNT
	.align		4
.L_7:
        /*0030*/ 	.byte	0x04, 0x2f
        /*0032*/ 	.short	(.L_9 - .L_8)
	.align		4
.L_8:
        /*0034*/ 	.word	index@(_Z7scatteriiiPKfPKiPf)
        /*0038*/ 	.word	0x00000010


	//----- nvinfo : EIATTR_FRAME_SIZE
	.align		4
.L_9:
        /*003c*/ 	.byte	0x04, 0x11
        /*003e*/ 	.short	(.L_11 - .L_10)
	.align		4
.L_10:
        /*0040*/ 	.word	index@(_Z7scatteriiiPKfPKiPf)
        /*0044*/ 	.word	0x00000000


	//----- nvinfo : EIATTR_REGCOUNT
	.align		4
.L_11:
        /*0048*/ 	.byte	0x04, 0x2f
        /*004a*/ 	.short	(.L_13 - .L_12)
	.align		4
.L_12:
        /*004c*/ 	.word	index@(_Z24scatter_all_output_majoriiiPKiiPKfS0_Pf)
        /*0050*/ 	.word	0x00000013


	//----- nvinfo : EIATTR_FRAME_SIZE
	.align		4
.L_13:
        /*0054*/ 	.byte	0x04, 0x11
        /*0056*/ 	.short	(.L_15 - .L_14)
	.align		4
.L_14:
        /*0058*/ 	.word	index@(_Z24scatter_all_output_majoriiiPKiiPKfS0_Pf)
        /*005c*/ 	.word	0x00000000


	//----- nvinfo : EIATTR_MIN_STACK_SIZE
	.align		4
.L_15:
        /*0060*/ 	.byte	0x04, 0x12
        /*0062*/ 	.short	(.L_17 - .L_16)
	.align		4
.L_16:
        /*0064*/ 	.word	index@(_Z24scatter_all_output_majoriiiPKiiPKfS0_Pf)
        /*0068*/ 	.word	0x00000000


	//----- nvinfo : EIATTR_MIN_STACK_SIZE
	.align		4
.L_17:
        /*006c*/ 	.byte	0x04, 0x12
        /*006e*/ 	.short	(.L_19 - .L_18)
	.align		4
.L_18:
        /*0070*/ 	.word	index@(_Z7scatteriiiPKfPKiPf)
        /*0074*/ 	.word	0x00000000


	//----- nvinfo : EIATTR_MIN_STACK_SIZE
	.align		4
.L_19:
        /*0078*/ 	.byte	0x04, 0x12
        /*007a*/ 	.short	(.L_21 - .L_20)
	.align		4
.L_20:
        /*007c*/ 	.word	index@(_Z22gather_all_input_majoriiiPKiiPKfS0_Pf)
        /*0080*/ 	.word	0x00000000


	//----- nvinfo : EIATTR_MIN_STACK_SIZE
	.align		4
.L_21:
        /*0084*/ 	.byte	0x04, 0x12
        /*0086*/ 	.short	(.L_23 - .L_22)
	.align		4
.L_22:
        /*0088*/ 	.word	index@(_Z6gatheriiiPKfPKiPf)
        /*008c*/ 	.word	0x00000000
.L_23:


//--------------------- .nv.compat                --------------------------
	.section	.nv.compat,"",@"SHT_CUDA_COMPAT_INFO"
	.align	4
        /*0000*/ 	.byte	0x02, 0x09, 0x00, 0x00, 0x02, 0x02, 0x01, 0x00, 0x02, 0x05, 0x05, 0x00, 0x03, 0x07, 0x01, 0x01
        /*0010*/ 	.byte	0x02, 0x03, 0x00, 0x00, 0x02, 0x06, 0x01, 0x00, 0x04, 0x0b, 0x08, 0x00, 0x09, 0x00, 0x00, 0x00
        /*0020*/ 	.byte	0x00, 0x00, 0x00, 0x00


//--------------------- .nv.info._Z24scatter_all_output_majoriiiPKiiPKfS0_Pf --------------------------
	.section	.nv.info._Z24scatter_all_output_majoriiiPKiiPKfS0_Pf,"",@"SHT_CUDA_INFO"
	.sectionflags	@""
	.align	4


	//----- nvinfo : EIATTR_CUDA_API_VERSION
	.align		4
        /*0000*/ 	.byte	0x04, 0x37
        /*0002*/ 	.short	(.L_25 - .L_24)
.L_24:
        /*0004*/ 	.word	0x00000082


	//----- nvinfo : EIATTR_KPARAM_INFO
	.align		4
.L_25:
        /*0008*/ 	.byte	0x04, 0x17
        /*000a*/ 	.short	(.L_27 - .L_26)
.L_26:
        /*000c*/ 	.word	0x00000000
        /*0010*/ 	.short	0x0007
        /*0012*/ 	.short	0x0030
        /*0014*/ 	.byte	0x00, 0xf5, 0x21, 0x00


	//----- nvinfo : EIATTR_KPARAM_INFO
	.align		4
.L_27:
        /*0018*/ 	.byte	0x04, 0x17
        /*001a*/ 	.short	(.L_29 - .L_28)
.L_28:
        /*001c*/ 	.word	0x00000000
        /*0020*/ 	.short	0x0006
        /*0022*/ 	.short	0x0028
        /*0024*/ 	.byte	0x00, 0xf5, 0x21, 0x00


	//----- nvinfo : EIATTR_KPARAM_INFO
	.align		4
.L_29:
        /*0028*/ 	.byte	0x04, 0x17
        /*002a*/ 	.short	(.L_31 - .L_30)
.L_30:
        /*002c*/ 	.word	0x00000000
        /*0030*/ 	.short	0x0005
        /*0032*/ 	.short	0x0020
        /*0034*/ 	.byte	0x00, 0xf5, 0x21, 0x00


	//----- nvinfo : EIATTR_KPARAM_INFO
	.align		4
.L_31:
        /*0038*/ 	.byte	0x04, 0x17
        /*003a*/ 	.short	(.L_33 - .L_32)
.L_32:
        /*003c*/ 	.word	0x00000000
        /*0040*/ 	.short	0x0004
        /*0042*/ 	.short	0x0018
        /*0044*/ 	.byte	0x00, 0xf0, 0x11, 0x00


	//----- nvinfo : EIATTR_KPARAM_INFO
	.align		4
.L_33:
        /*0048*/ 	.byte	0x04, 0x17
        /*004a*/ 	.short	(.L_35 - .L_34)
.L_34:
        /*004c*/ 	.word	0x00000000
        /*0050*/ 	.short	0x0003
        /*0052*/ 	.short	0x0010
        /*0054*/ 	.byte	0x00, 0xf5, 0x21, 0x00


	//----- nvinfo : EIATTR_KPARAM_INFO
	.align		4
.L_35:
        /*0058*/ 	.byte	0x04, 0x17
        /*005a*/ 	.short	(.L_37 - .L_36)
.L_36:
        /*005c*/ 	.word	0x00000000
        /*0060*/ 	.short	0x0002
        /*0062*/ 	.short	0x0008
        /*0064*/ 	.byte	0x00, 0xf0, 0x11, 0x00


	//----- nvinfo : EIATTR_KPARAM_INFO
	.align		4
.L_37:
        /*0068*/ 	.byte	0x04, 0x17
        /*006a*/ 	.short	(.L_39 - .L_38)
.L_38:
        /*006c*/ 	.word	0x00000000
        /*0070*/ 	.short	0x0001
        /*0072*/ 	.short	0x0004
        /*0074*/ 	.byte	0x00, 0xf0, 0x11, 0x00


	//----- nvinfo : EIATTR_KPARAM_INFO
	.align		4
.L_39:
        /*0078*/ 	.byte	0x04, 0x17
        /*007a*/ 	.short	(.L_41 - .L_40)
.L_40:
        /*007c*/ 	.word	0x00000000
        /*0080*/ 	.short	0x0000
        /*0082*/ 	.short	0x0000
        /*0084*/ 	.byte	0x00, 0xf0, 0x11, 0x00


	//----- nvinfo : EIATTR_SPARSE_MMA_MASK
	.align		4
.L_41:
        /*0088*/ 	.byte	0x03, 0x50
        /*008a*/ 	.short	0x0000


	//----- nvinfo : EIATTR_MAXREG_COUNT
	.align		4
        /*008c*/ 	.byte	0x03, 0x1b
        /*008e*/ 	.short	0x00ff


	//----- nvinfo : EIATTR_MERCURY_ISA_VERSION
	.align		4
        /*0090*/ 	.byte	0x03, 0x5f
        /*0092*/ 	.short	0x0101


	//----- nvinfo : EIATTR_VRC_CTA_INIT_COUNT
	.align		4
        /*0094*/ 	.byte	0x02, 0x4a
	.zero		1
	.zero		1


	//----- nvinfo : EIATTR_EXIT_INSTR_OFFSETS
	.align		4
        /*0098*/ 	.byte	0x04, 0x1c
        /*009a*/ 	.short	(.L_43 - .L_42)


	//   ....[0]....
.L_42:
        /*009c*/ 	.word	0x00000200


	//   ....[1]....
        /*00a0*/ 	.word	0x00000230


	//   ....[2]....
        /*00a4*/ 	.word	0x00000370


	//   ....[3]....
        /*00a8*/ 	.word	0x00000480


	//----- nvinfo : EIATTR_CRS_STACK_SIZE
	.align		4
.L_43:
        /*00ac*/ 	.byte	0x04, 0x1e
        /*00ae*/ 	.short	(.L_45 - .L_44)
.L_44:
        /*00b0*/ 	.word	0x00000000


	//----- nvinfo : EIATTR_CBANK_PARAM_SIZE
	.align		4
.L_45:
        /*00b4*/ 	.byte	0x03, 0x19
        /*00b6*/ 	.short	0x0038


	//----- nvinfo : EIATTR_PARAM_CBANK
	.align		4
        /*00b8*/ 	.byte	0x04, 0x0a
        /*00ba*/ 	.short	(.L_47 - .L_46)
	.align		4
.L_46:
        /*00bc*/ 	.word	index@(.nv.constant0._Z24scatter_all_output_majoriiiPKiiPKfS0_Pf)
        /*00c0*/ 	.short	0x0380
        /*00c2*/ 	.short	0x0038


	//----- nvinfo : EIATTR_SW_WAR
	.align		4
.L_47:
        /*00c4*/ 	.byte	0x04, 0x36
        /*00c6*/ 	.short	(.L_49 - .L_48)
.L_48:
        /*00c8*/ 	.word	0x00000008
.L_49:


//--------------------- .nv.info._Z7scatteriiiPKfPKiPf --------------------------
	.section	.nv.info._Z7scatteriiiPKfPKiPf,"",@"SHT_CUDA_INFO"
	.sectionflags	@""
	.align	4


	//----- nvinfo : EIATTR_CUDA_API_VERSION
	.align		4
        /*0000*/ 	.byte	0x04, 0x37
        /*0002*/ 	.short	(.L_51 - .L_50)
.L_50:
        /*0004*/ 	.word	0x00000082


	//----- nvinfo : EIATTR_KPARAM_INFO
	.align		4
.L_51:
        /*0008*/ 	.byte	0x04, 0x17
        /*000a*/ 	.short	(.L_53 - .L_52)
.L_52:
        /*000c*/ 	.word	0x00000000
        /*0010*/ 	.short	0x0005
        /*0012*/ 	.short	0x0020
        /*0014*/ 	.byte	0x00, 0xf5, 0x21, 0x00


	//----- nvinfo : EIATTR_KPARAM_INFO
	.align		4
.L_53:
        /*0018*/ 	.byte	0x04, 0x17
        /*001a*/ 	.short	(.L_55 - .L_54)
.L_54:
        /*001c*/ 	.word	0x00000000
        /*0020*/ 	.short	0x0004
        /*0022*/ 	.short	0x0018
        /*0024*/ 	.byte	0x00, 0xf5, 0x21, 0x00


	//----- nvinfo : EIATTR_KPARAM_INFO
	.align		4
.L_55:
        /*0028*/ 	.byte	0x04, 0x17
        /*002a*/ 	.short	(.L_57 - .L_56)
.L_56:
        /*002c*/ 	.word	0x00000000
        /*0030*/ 	.short	0x0003
        /*0032*/ 	.short	0x0010
        /*0034*/ 	.byte	0x00, 0xf5, 0x21, 0x00


	//----- nvinfo : EIATTR_KPARAM_INFO
	.align		4
.L_57:
        /*0038*/ 	.byte	0x04, 0x17
        /*003a*/ 	.short	(.L_59 - .L_58)
.L_58:
        /*003c*/ 	.word	0x00000000
        /*0040*/ 	.short	0x0002
        /*0042*/ 	.short	0x0008
        /*0044*/ 	.byte	0x00, 0xf0, 0x11, 0x00


	//----- nvinfo : EIATTR_KPARAM_INFO
	.align		4
.L_59:
        /*0048*/ 	.byte	0x04, 0x17
        /*004a*/ 	.short	(.L_61 - .L_60)
.L_60:
        /*004c*/ 	.word	0x00000000
        /*0050*/ 	.short	0x0001
        /*0052*/ 	.short	0x0004
        /*0054*/ 	.byte	0x00, 0xf0, 0x11, 0x00


	//----- nvinfo : EIATTR_KPARAM_INFO
	.align		4
.L_61:
        /*0058*/ 	.byte	0x04, 0x17
        /*005a*/ 	.short	(.L_63 - .L_62)
.L_62:
        /*005c*/ 	.word	0x00000000
        /*0060*/ 	.short	0x0000
        /*0062*/ 	.short	0x0000
        /*0064*/ 	.byte	0x00, 0xf0, 0x11, 0x00


	//----- nvinfo : EIATTR_SPARSE_MMA_MASK
	.align		4
.L_63:
        /*0068*/ 	.byte	0x03, 0x50
        /*006a*/ 	.short	0x0000


	//----- nvinfo : EIATTR_MAXREG_COUNT
	.align		4
        /*006c*/ 	.byte	0x03, 0x1b
        /*006e*/ 	.short	0x00ff


	//----- nvinfo : EIATTR_NUM_BARRIERS
	.align		4
        /*0070*/ 	.byte	0x02, 0x4c
        /*0072*/ 	.byte	0x01
	.zero		1


	//----- nvinfo : EIATTR_MERCURY_ISA_VERSION
	.align		4
        /*0074*/ 	.byte	0x03, 0x5f
        /*0076*/ 	.short	0x0101


	//----- nvinfo : EIATTR_VRC_CTA_INIT_COUNT
	.align		4
        /*0078*/ 	.byte	0x02, 0x4a
	.zero		1
	.zero		1


	//----- nvinfo : EIATTR_EXIT_INSTR_OFFSETS
	.align		4
        /*007c*/ 	.byte	0x04, 0x1c
        /*007e*/ 	.short	(.L_65 - .L_64)


	//   ....[0]....
.L_64:
        /*0080*/ 	.word	0x000002e0


	//   ....[1]....
        /*0084*/ 	.word	0x00000540


	//----- nvinfo : EIATTR_CBANK_PARAM_SIZE
	.align		4
.L_65:
        /*0088*/ 	.byte	0x03, 0x19
        /*008a*/ 	.short	0x0028


	//----- nvinfo : EIATTR_PARAM_CBANK
	.align		4
        /*008c*/ 	.byte	0x04, 0x0a
        /*008e*/ 	.short	(.L_67 - .L_66)
	.align		4
.L_66:
        /*0090*/ 	.word	index@(.nv.constant0._Z7scatteriiiPKfPKiPf)
        /*0094*/ 	.short	0x0380
        /*0096*/ 	.short	0x0028


	//----- nvinfo : EIATTR_SW_WAR
	.align		4
.L_67:
        /*0098*/ 	.byte	0x04, 0x36
        /*009a*/ 	.short	(.L_69 - .L_68)
.L_68:
        /*009c*/ 	.word	0x00000008
.L_69:


//--------------------- .nv.info._Z22gather_all_input_majoriiiPKiiPKfS0_Pf --------------------------
	.section	.nv.info._Z22gather_all_input_majoriiiPKiiPKfS0_Pf,"",@"SHT_CUDA_INFO"
	.sectionflags	@""
	.align	4


	//----- nvinfo : EIATTR_CUDA_API_VERSION
	.align		4
        /*0000*/ 	.byte	0x04, 0x37
        /*0002*/ 	.short	(.L_71 - .L_70)
.L_70:
        /*0004*/ 	.word	0x00000082


	//----- nvinfo : EIATTR_KPARAM_INFO
	.align		4
.L_71:
        /*0008*/ 	.byte	0x04, 0x17
        /*000a*/ 	.short	(.L_73 - .L_72)
.L_72:
        /*000c*/ 	.word	0x00000000
        /*0010*/ 	.short	0x0007
        /*0012*/ 	.short	0x0030
        /*0014*/ 	.byte	0x00, 0xf5, 0x21, 0x00


	//----- nvinfo : EIATTR_KPARAM_INFO
	.align		4
.L_73:
        /*0018*/ 	.byte	0x04, 0x17
        /*001a*/ 	.short	(.L_75 - .L_74)
.L_74:
        /*001c*/ 	.word	0x00000000
        /*0020*/ 	.short	0x0006
        /*0022*/ 	.short	0x0028
        /*0024*/ 	.byte	0x00, 0xf5, 0x21, 0x00


	//----- nvinfo : EIATTR_KPARAM_INFO
	.align		4
.L_75:
        /*0028*/ 	.byte	0x04, 0x17
        /*002a*/ 	.short	(.L_77 - .L_76)
.L_76:
        /*002c*/ 	.word	0x00000000
        /*0030*/ 	.short	0x0005
        /*0032*/ 	.short	0x0020
        /*0034*/ 	.byte	0x00, 0xf5, 0x21, 0x00


	//----- nvinfo : EIATTR_KPARAM_INFO
	.align		4
.L_77:
        /*0038*/ 	.byte	0x04, 0x17
        /*003a*/ 	.short	(.L_79 - .L_78)
.L_78:
        /*003c*/ 	.word	0x00000000
        /*0040*/ 	.short	0x0004
        /*0042*/ 	.short	0x0018
        /*0044*/ 	.byte	0x00, 0xf0, 0x11, 0x00


	//----- nvinfo : EIATTR_KPARAM_INFO
	.align		4
.L_79:
        /*0048*/ 	.byte	0x04, 0x17
        /*004a*/ 	.short	(.L_81 - .L_80)
.L_80:
        /*004c*/ 	.word	0x00000000
        /*0050*/ 	.short	0x0003
        /*0052*/ 	.short	0x0010
        /*0054*/ 	.byte	0x00, 0xf5, 0x21, 0x00


	//----- nvinfo : EIATTR_KPARAM_INFO
	.align		4
.L_81:
        /*0058*/ 	.byte	0x04, 0x17
        /*005a*/ 	.short	(.L_83 - .L_82)
.L_82:
        /*005c*/ 	.word	0x00000000
        /*0060*/ 	.short	0x0002
        /*0062*/ 	.short	0x0008
        /*0064*/ 	.byte	0x00, 0xf0, 0x11, 0x00


	//----- nvinfo : EIATTR_KPARAM_INFO
	.align		4
.L_83:
        /*0068*/ 	.byte	0x04, 0x17
        /*006a*/ 	.short	(.L_85 - .L_84)
.L_84:
        /*006c*/ 	.word	0x00000000
        /*0070*/ 	.short	0x0001
        /*0072*/ 	.short	0x0004
        /*0074*/ 	.byte	0x00, 0xf0, 0x11, 0x00


	//----- nvinfo : EIATTR_KPARAM_INFO
	.align		4
.L_85:
        /*0078*/ 	.byte	0x04, 0x17
        /*007a*/ 	.short	(.L_87 - .L_86)
.L_86:
        /*007c*/ 	.word	0x00000000
        /*0080*/ 	.short	0x0000
        /*0082*/ 	.short	0x0000
        /*0084*/ 	.byte	0x00, 0xf0, 0x11, 0x00


	//----- nvinfo : EIATTR_SPARSE_MMA_MASK
	.align		4
.L_87:
        /*0088*/ 	.byte	0x03, 0x50
        /*008a*/ 	.short	0x0000


	//----- nvinfo : EIATTR_MAXREG_COUNT
	.align		4
        /*008c*/ 	.byte	0x03, 0x1b
        /*008e*/ 	.short	0x00ff


	//----- nvinfo : EIATTR_MERCURY_ISA_VERSION
	.align		4
        /*0090*/ 	.byte	0x03, 0x5f
        /*0092*/ 	.short	0x0101


	//----- nvinfo : EIATTR_VRC_CTA_INIT_COUNT
	.align		4
        /*0094*/ 	.byte	0x02, 0x4a
	.zero		1
	.zero		1


	//----- nvinfo : EIATTR_EXIT_INSTR_OFFSETS
	.align		4
        /*0098*/ 	.byte	0x04, 0x1c
        /*009a*/ 	.short	(.L_89 - .L_88)


	//   ....[0]....
.L_88:
        /*009c*/ 	.word	0x00000200


	//   ....[1]....
        /*00a0*/ 	.word	0x00000230


	//   ....[2]....
        /*00a4*/ 	.word	0x00000370


	//   ....[3]....
        /*00a8*/ 	.word	0x00000480


	//----- nvinfo : EIATTR_CRS_STACK_SIZE
	.align		4
.L_89:
        /*00ac*/ 	.byte	0x04, 0x1e
        /*00ae*/ 	.short	(.L_91 - .L_90)
.L_90:
        /*00b0*/ 	.word	0x00000000


	//----- nvinfo : EIATTR_CBANK_PARAM_SIZE
	.align		4
.L_91:
        /*00b4*/ 	.byte	0x03, 0x19
        /*00b6*/ 	.short	0x0038


	//----- nvinfo : EIATTR_PARAM_CBANK
	.align		4
        /*00b8*/ 	.byte	0x04, 0x0a
        /*00ba*/ 	.short	(.L_93 - .L_92)
	.align		4
.L_92:
        /*00bc*/ 	.word	index@(.nv.constant0._Z22gather_all_input_majoriiiPKiiPKfS0_Pf)
        /*00c0*/ 	.short	0x0380
        /*00c2*/ 	.short	0x0038


	//----- nvinfo : EIATTR_SW_WAR
	.align		4
.L_93:
        /*00c4*/ 	.byte	0x04, 0x36
        /*00c6*/ 	.short	(.L_95 - .L_94)
.L_94:
        /*00c8*/ 	.word	0x00000008
.L_95:


//--------------------- .nv.info._Z6gatheriiiPKfPKiPf --------------------------
	.section	.nv.info._Z6gatheriiiPKfPKiPf,"",@"SHT_CUDA_INFO"
	.sectionflags	@""
	.align	4


	//----- nvinfo : EIATTR_CUDA_API_VERSION
	.align		4
        /*0000*/ 	.byte	0x04, 0x37
        /*0002*/ 	.short	(.L_97 - .L_96)
.L_96:
        /*0004*/ 	.word	0x00000082


	//----- nvinfo : EIATTR_KPARAM_INFO
	.align		4
.L_97:
        /*0008*/ 	.byte	0x04, 0x17
        /*000a*/ 	.short	(.L_99 - .L_98)
.L_98:
        /*000c*/ 	.word	0x00000000
        /*0010*/ 	.short	0x0005
        /*0012*/ 	.short	0x0020
        /*0014*/ 	.byte	0x00, 0xf5, 0x21, 0x00


	//----- nvinfo : EIATTR_KPARAM_INFO
	.align		4
.L_99:
        /*0018*/ 	.byte	0x04, 0x17
        /*001a*/ 	.short	(.L_101 - .L_100)
.L_100:
        /*001c*/ 	.word	0x00000000
        /*0020*/ 	.short	0x0004
        /*0022*/ 	.short	0x0018
        /*0024*/ 	.byte	0x00, 0xf5, 0x21, 0x00


	//----- nvinfo : EIATTR_KPARAM_INFO
	.align		4
.L_101:
        /*0028*/ 	.byte	0x04, 0x17
        /*002a*/ 	.short	(.L_103 - .L_102)
.L_102:
        /*002c*/ 	.word	0x00000000
        /*0030*/ 	.short	0x0003
        /*0032*/ 	.short	0x0010
        /*0034*/ 	.byte	0x00, 0xf5, 0x21, 0x00


	//----- nvinfo : EIATTR_KPARAM_INFO
	.align		4
.L_103:
        /*0038*/ 	.byte	0x04, 0x17
        /*003a*/ 	.short	(.L_105 - .L_104)
.L_104:
        /*003c*/ 	.word	0x00000000
        /*0040*/ 	.short	0x0002
        /*0042*/ 	.short	0x0008
        /*0044*/ 	.byte	0x00, 0xf0, 0x11, 0x00


	//----- nvinfo : EIATTR_KPARAM_INFO
	.align		4
.L_105:
        /*0048*/ 	.byte	0x04, 0x17
        /*004a*/ 	.short	(.L_107 - .L_106)
.L_106:
        /*004c*/ 	.word	0x00000000
        /*0050*/ 	.short	0x0001
        /*0052*/ 	.short	0x0004
        /*0054*/ 	.byte	0x00, 0xf0, 0x11, 0x00


	//----- nvinfo : EIATTR_KPARAM_INFO
	.align		4
.L_107:
        /*0058*/ 	.byte	0x04, 0x17
        /*005a*/ 	.short	(.L_109 - .L_108)
.L_108:
        /*005c*/ 	.word	0x00000000
        /*0060*/ 	.short	0x0000
        /*0062*/ 	.short	0x0000
        /*0064*/ 	.byte	0x00, 0xf0, 0x11, 0x00


	//----- nvinfo : EIATTR_SPARSE_MMA_MASK
	.align		4
.L_109:
        /*0068*/ 	.byte	0x03, 0x50
        /*006a*/ 	.short	0x0000


	//----- nvinfo : EIATTR_MAXREG_COUNT
	.align		4
        /*006c*/ 	.byte	0x03, 0x1b
        /*006e*/ 	.short	0x00ff


	//----- nvinfo : EIATTR_NUM_BARRIERS
	.align		4
        /*0070*/ 	.byte	0x02, 0x4c
        /*0072*/ 	.byte	0x01
	.zero		1


	//----- nvinfo : EIATTR_MERCURY_ISA_VERSION
	.align		4
        /*0074*/ 	.byte	0x03, 0x5f
        /*0076*/ 	.short	0x0101


	//----- nvinfo : EIATTR_VRC_CTA_INIT_COUNT
	.align		4
        /*0078*/ 	.byte	0x02, 0x4a
	.zero		1
	.zero		1


	//----- nvinfo : EIATTR_EXIT_INSTR_OFFSETS
	.align		4
        /*007c*/ 	.byte	0x04, 0x1c
        /*007e*/ 	.short	(.L_111 - .L_110)


	//   ....[0]....
.L_110:
        /*0080*/ 	.word	0x000002e0


	//   ....[1]....
        /*0084*/ 	.word	0x000004f0


	//   ....[2]....
        /*0088*/ 	.word	0x00000580


	//----- nvinfo : EIATTR_CBANK_PARAM_SIZE
	.align		4
.L_111:
        /*008c*/ 	.byte	0x03, 0x19
        /*008e*/ 	.short	0x0028


	//----- nvinfo : EIATTR_PARAM_CBANK
	.align		4
        /*0090*/ 	.byte	0x04, 0x0a
        /*0092*/ 	.short	(.L_113 - .L_112)
	.align		4
.L_112:
        /*0094*/ 	.word	index@(.nv.constant0._Z6gatheriiiPKfPKiPf)
        /*0098*/ 	.short	0x0380
        /*009a*/ 	.short	0x0028


	//----- nvinfo : EIATTR_SW_WAR
	.align		4
.L_113:
        /*009c*/ 	.byte	0x04, 0x36
        /*009e*/ 	.short	(.L_115 - .L_114)
.L_114:
        /*00a0*/ 	.word	0x00000008
.L_115:


//--------------------- .nv.callgraph             --------------------------
	.section	.nv.callgraph,"",@"SHT_CUDA_CALLGRAPH"
	.align	4
	.sectionentsize	8
	.align		4
        /*0000*/ 	.word	0x00000000
	.align		4
        /*0004*/ 	.word	0xffffffff
	.align		4
        /*0008*/ 	.word	0x00000000
	.align		4
        /*000c*/ 	.word	0xfffffffe
	.align		4
        /*0010*/ 	.word	0x00000000
	.align		4
        /*0014*/ 	.word	0xfffffffd
	.align		4
        /*0018*/ 	.word	0x00000000
	.align		4
        /*001c*/ 	.word	0xfffffffc


//--------------------- .text._Z24scatter_all_output_majoriiiPKiiPKfS0_Pf --------------------------
	.section	.text._Z24scatter_all_output_majoriiiPKiiPKfS0_Pf,"ax",@progbits
	.align	128
        .global         _Z24scatter_all_output_majoriiiPKiiPKfS0_Pf
        .type           _Z24scatter_all_output_majoriiiPKiiPKfS0_Pf,@function
        .size           _Z24scatter_all_output_majoriiiPKiiPKfS0_Pf,(.L_x_10 - _Z24scatter_all_output_majoriiiPKiiPKfS0_Pf)
        .other          _Z24scatter_all_output_majoriiiPKiiPKfS0_Pf,@"STO_CUDA_ENTRY STV_DEFAULT"
_Z24scatter_all_output_majoriiiPKiiPKfS0_Pf:
.text._Z24scatter_all_output_majoriiiPKiiPKfS0_Pf:
[----:B------:R-:W-:Y:S08]  /*0000*/  LDC R1, c[0x0][0x37c] ;  /* 0x0000df00ff017b82 */ /* 0x000ff00000000800 */
[----:B------:R-:W0:Y:S01]  /*0010*/  LDC R9, c[0x0][0x398] ;  /* 0x0000e600ff097b82 */ /* 0x000e220000000800 */
[----:B------:R-:W1:Y:S07]  /*0020*/  S2R R5, SR_TID.X ;  /* 0x0000000000057919 */ /* 0x000e6e0000002100 */
[----:B------:R-:W1:Y:S08]  /*0030*/  S2UR UR4, SR_CTAID.X ;  /* 0x00000000000479c3 */ /* 0x000e700000002500 */
[----:B------:R-:W1:Y:S01]  /*0040*/  LDC R0, c[0x0][0x360] ;  /* 0x0000d800ff007b82 */ /* 0x000e620000000800 */
[----:B0-----:R-:W-:-:S04]  /*0050*/  IABS R7, R9 ;  /* 0x0000000900077213 */ /* 0x001fc80000000000 */
[----:B------:R-:W0:Y:S01]  /*0060*/  I2F.RP R4, R7 ;  /* 0x0000000700047306 */ /* 0x000e220000209400 */
[----:B-1----:R-:W-:Y:S01]  /*0070*/  IMAD R0, R0, UR4, R5 ;  /* 0x0000000400007c24 */ /* 0x002fe2000f8e0205 */
[----:B------:R-:W1:Y:S06]  /*0080*/  LDCU UR4, c[0x0][0x380] ;  /* 0x00007000ff0477ac */ /* 0x000e6c0008000800 */
[----:B0-----:R-:W0:Y:S02]  /*0090*/  MUFU.RCP R4, R4 ;  /* 0x0000000400047308 */ /* 0x001e240000001000 */
[----:B0-----:R-:W-:-:S02]  /*00a0*/  IADD3 R2, PT, PT, R4, 0xffffffe, RZ ;  /* 0x0ffffffe04027810 */ /* 0x001fc40007ffe0ff */
[----:B------:R-:W-:-:S04]  /*00b0*/  IABS R4, R0 ;  /* 0x0000000000047213 */ /* 0x000fc80000000000 */
[----:B------:R0:W2:Y:S02]  /*00c0*/  F2I.FTZ.U32.TRUNC.NTZ R3, R2 ;  /* 0x0000000200037305 */ /* 0x0000a4000021f000 */
[----:B0-----:R-:W-:Y:S01]  /*00d0*/  IMAD.MOV.U32 R2, RZ, RZ, RZ ;  /* 0x000000ffff027224 */ /* 0x001fe200078e00ff */
[----:B--2---:R-:W-:-:S05]  /*00e0*/  IADD3 R6, PT, PT, RZ, -R3, RZ ;  /* 0x80000003ff067210 */ /* 0x004fca0007ffe0ff */
[----:B------:R-:W-:-:S04]  /*00f0*/  IMAD R5, R6, R7, RZ ;  /* 0x0000000706057224 */ /* 0x000fc800078e02ff */
[----:B------:R-:W-:-:S06]  /*0100*/  IMAD.HI.U32 R3, R3, R5, R2 ;  /* 0x0000000503037227 */ /* 0x000fcc00078e0002 */
[----:B------:R-:W-:-:S05]  /*0110*/  IMAD.HI.U32 R3, R3, R4, RZ ;  /* 0x0000000403037227 */ /* 0x000fca00078e00ff */
[----:B------:R-:W-:-:S05]  /*0120*/  IADD3 R5, PT, PT, -R3, RZ, RZ ;  /* 0x000000ff03057210 */ /* 0x000fca0007ffe1ff */
[----:B------:R-:W-:-:S05]  /*0130*/  IMAD R2, R7, R5, R4 ;  /* 0x0000000507027224 */ /* 0x000fca00078e0204 */
[----:B------:R-:W-:-:S13]  /*0140*/  ISETP.GT.U32.AND P2, PT, R7, R2, PT ;  /* 0x000000020700720c */ /* 0x000fda0003f44070 */
[----:B------:R-:W-:Y:S01]  /*0150*/  @!P2 IMAD.IADD R2, R2, 0x1, -R7 ;  /* 0x000000010202a824 */ /* 0x000fe200078e0a07 */
[----:B------:R-:W-:Y:S02]  /*0160*/  @!P2 IADD3 R3, PT, PT, R3, 0x1, RZ ;  /* 0x000000010303a810 */ /* 0x000fe40007ffe0ff */
[----:B------:R-:W-:Y:S02]  /*0170*/  ISETP.NE.AND P2, PT, R9, RZ, PT ;  /* 0x000000ff0900720c */ /* 0x000fe40003f45270 */
[----:B------:R-:W-:Y:S02]  /*0180*/  ISETP.GE.U32.AND P0, PT, R2, R7, PT ;  /* 0x000000070200720c */ /* 0x000fe40003f06070 */
[----:B------:R-:W-:-:S04]  /*0190*/  LOP3.LUT R2, R0, R9, RZ, 0x3c, !PT ;  /* 0x0000000900027212 */ /* 0x000fc800078e3cff */
[----:B------:R-:W-:-:S07]  /*01a0*/  ISETP.GE.AND P1, PT, R2, RZ, PT ;  /* 0x000000ff0200720c */ /* 0x000fce0003f26270 */
[----:B------:R-:W-:-:S05]  /*01b0*/  @P0 VIADD R3, R3, 0x1 ;  /* 0x0000000103030836 */ /* 0x000fca0000000000 */
[----:B------:R-:W-:-:S05]  /*01c0*/  MOV R11, R3 ;  /* 0x00000003000b7202 */ /* 0x000fca0000000f00 */
[----:B------:R-:W-:Y:S01]  /*01d0*/  @!P1 IMAD.MOV R11, RZ, RZ, -R11 ;  /* 0x000000ffff0b9224 */ /* 0x000fe200078e0a0b */
[----:B------:R-:W-:-:S04]  /*01e0*/  @!P2 LOP3.LUT R11, RZ, R9, RZ, 0x33, !PT ;  /* 0x00000009ff0ba212 */ /* 0x000fc800078e33ff */
[----:B-1----:R-:W-:-:S13]  /*01f0*/  ISETP.GE.AND P0, PT, R11, UR4, PT ;  /* 0x000000040b007c0c */ /* 0x002fda000bf06270 */
[----:B------:R-:W-:Y:S05]  /*0200*/  @P0 EXIT ;  /* 0x000000000000094d */ /* 0x000fea0003800000 */
[----:B------:R-:W0:Y:S02]  /*0210*/  LDC R10, c[0x0][0x384] ;  /* 0x0000e100ff0a7b82 */ /* 0x000e240000000800 */
[----:B0-----:R-:W-:-:S13]  /*0220*/  ISETP.GE.AND P0, PT, R10, 0x2, PT ;  /* 0x000000020a00780c */ /* 0x001fda0003f06270 */
[----:B------:R-:W-:Y:S05]  /*0230*/  @!P0 EXIT ;  /* 0x000000000000894d */ /* 0x000fea0003800000 */
[----:B------:R-:W0:Y:S01]  /*0240*/  LDC.64 R12, c[0x0][0x3b0] ;  /* 0x0000ec00ff0c7b82 */ /* 0x000e220000000a00 */
[----:B------:R-:W-:Y:S01]  /*0250*/  IADD3 R8, PT, PT, -R11, RZ, RZ ;  /* 0x000000ff0b087210 */ /* 0x000fe20007ffe1ff */
[----:B------:R-:W-:Y:S01]  /*0260*/  VIADD R10, R10, 0xffffffff ;  /* 0xffffffff0a0a7836 */ /* 0x000fe20000000000 */
[----:B------:R-:W1:Y:S03]  /*0270*/  LDCU.64 UR6, c[0x0][0x358] ;  /* 0x00006b00ff0677ac */ /* 0x000e660008000a00 */
[----:B------:R-:W-:Y:S01]  /*0280*/  IMAD R0, R9, R8, R0 ;  /* 0x0000000809007224 */ /* 0x000fe200078e0200 */
[----:B------:R-:W2:Y:S01]  /*0290*/  LDCU UR8, c[0x0][0x398] ;  /* 0x00007300ff0877ac */ /* 0x000ea20008000800 */
[----:B------:R-:W3:Y:S01]  /*02a0*/  LDC.64 R2, c[0x0][0x3a8] ;  /* 0x0000ea00ff027b82 */ /* 0x000ee20000000a00 */
[C---:B------:R-:W-:Y:S02]  /*02b0*/  IMAD R14, R11.reuse, R10, RZ ;  /* 0x0000000a0b0e7224 */ /* 0x040fe400078e02ff */
[----:B------:R-:W-:Y:S01]  /*02c0*/  IMAD R9, R11, R9, R0 ;  /* 0x000000090b097224 */ /* 0x000fe200078e0200 */
[----:B------:R-:W4:Y:S04]  /*02d0*/  LDCU UR5, c[0x0][0x388] ;  /* 0x00007100ff0577ac */ /* 0x000f280008000800 */
[----:B------:R-:W1:Y:S01]  /*02e0*/  LDC.64 R4, c[0x0][0x390] ;  /* 0x0000e400ff047b82 */ /* 0x000e620000000a00 */
[----:B------:R-:W-:-:S07]  /*02f0*/  UMOV UR4, URZ ;  /* 0x000000ff00047c82 */ /* 0x000fce0008000000 */
[----:B------:R-:W1:Y:S01]  /*0300*/  LDC.64 R6, c[0x0][0x3a0] ;  /* 0x0000e800ff067b82 */ /* 0x000e620000000a00 */
[----:B0-2-4-:R-:W-:-:S07]  /*0310*/  IMAD.WIDE R8, R9, 0x4, R12 ;  /* 0x0000000409087825 */ /* 0x015fce00078e020c */
.L_x_2:
[----:B0-----:R-:W-:-:S05]  /*0320*/  IADD3 R13, PT, PT, R14, UR4, RZ ;  /* 0x000000040e0d7c10 */ /* 0x001fca000fffe0ff */
[----:B---3--:R-:W-:-:S05]  /*0330*/  IMAD.WIDE R12, R13, 0x4, R2 ;  /* 0x000000040d0c7825 */ /* 0x008fca00078e0202 */
[----:B-1----:R-:W2:Y:S01]  /*0340*/  LDG.E R16, desc[UR6][R12.64] ;  /* 0x000000060c107981 */ /* 0x002ea2000c1e1900 */
[----:B------:R-:W-:Y:S01]  /*0350*/  UIADD3 UR4, UPT, UPT, UR4, 0x1, URZ ;  /* 0x0000000104047890 */ /* 0x000fe2000fffe0ff */
[----:B--2---:R-:W-:-:S13]  /*0360*/  ISETP.GE.AND P0, PT, R16, RZ, PT ;  /* 0x000000ff1000720c */ /* 0x004fda0003f06270 */
[----:B------:R-:W-:Y:S05]  /*0370*/  @!P0 EXIT ;  /* 0x000000000000894d */ /* 0x000fea0003800000 */
[----:B------:R-:W-:-:S05]  /*0380*/  IMAD.HI.U32 R11, R16, 0x71286681, RZ ;  /* 0x71286681100b7827 */ /* 0x000fca00078e00ff */
[----:B------:R-:W-:-:S05]  /*0390*/  SHF.R.U32.HI R11, RZ, 0x13, R11 ;  /* 0x00000013ff0b7819 */ /* 0x000fca000001160b */
[----:B------:R-:W-:-:S06]  /*03a0*/  IMAD.WIDE.U32 R12, R11, 0x4, R4 ;  /* 0x000000040b0c7825 */ /* 0x000fcc00078e0004 */
[----:B------:R-:W2:Y:S01]  /*03b0*/  LDG.E R12, desc[UR6][R12.64] ;  /* 0x000000060c0c7981 */ /* 0x000ea2000c1e1900 */
[----:B------:R-:W-:Y:S01]  /*03c0*/  IMAD R11, R11, -0x12193f, R16 ;  /* 0xffede6c10b0b7824 */ /* 0x000fe200078e0210 */
[----:B------:R-:W-:Y:S01]  /*03d0*/  BSSY.RECONVERGENT B0, `(.L_x_0) ;  /* 0x0000009000007945 */ /* 0x000fe20003800200 */
[----:B------:R-:W-:Y:S02]  /*03e0*/  ISETP.NE.AND P1, PT, R10, UR4, PT ;  /* 0x000000040a007c0c */ /* 0x000fe4000bf25270 */
[----:B--2---:R-:W-:-:S05]  /*03f0*/  IMAD.IADD R11, R11, 0x1, R12 ;  /* 0x000000010b0b7824 */ /* 0x004fca00078e020c */
[----:B------:R-:W-:-:S13]  /*0400*/  ISETP.GE.AND P0, PT, R11, UR5, PT ;  /* 0x000000050b007c0c */ /* 0x000fda000bf06270 */
[----:B------:R-:W-:Y:S05]  /*0410*/  @P0 BRA `(.L_x_1) ;  /* 0x0000000000100947 */ /* 0x000fea0003800000 */
[----:B------:R-:W-:-:S04]  /*0420*/  IMAD R13, R11, UR8, R0 ;  /* 0x000000080b0d7c24 */ /* 0x000fc8000f8e0200 */
[----:B------:R-:W-:-:S06]  /*0430*/  IMAD.WIDE R12, R13, 0x4, R6 ;  /* 0x000000040d0c7825 */ /* 0x000fcc00078e0206 */
[----:B------:R-:W2:Y:S04]  /*0440*/  LDG.E.CONSTANT R13, desc[UR6][R12.64] ;  /* 0x000000060c0d7981 */ /* 0x000ea8000c1e9900 */
[----:B--2---:R0:W-:Y:S02]  /*0450*/  REDG.E.ADD.F32.FTZ.RN.STRONG.GPU desc[UR6][R8.64], R13 ;  /* 0x0000000d080079a6 */ /* 0x0041e4000c12f306 */
.L_x_1:
[----:B------:R-:W-:Y:S05]  /*0460*/  BSYNC.RECONVERGENT B0 ;  /* 0x0000000000007941 */ /* 0x000fea0003800200 */
.L_x_0:
[----:B------:R-:W-:Y:S05]  /*0470*/  @P1 BRA `(.L_x_2) ;  /* 0xfffffffc00a81947 */ /* 0x000fea000383ffff */
[----:B------:R-:W-:Y:S05]  /*0480*/  EXIT ;  /* 0x000000000000794d */ /* 0x000fea0003800000 */
.L_x_3:
[----:B------:R-:W-:-:S00]  /*0490*/  BRA `(.L_x_3) ;  /* 0xfffffffc00fc7947 */ /* 0x000fc0000383ffff */
[----:B------:R-:W-:-:S00]  /*04a0*/  NOP ;  /* 0x0000000000007918 */ /* 0x000fc00000000000 */
        /* <DEDUP_REMOVED lines=13> */
.L_x_10:


//--------------------- .text._Z7scatteriiiPKfPKiPf --------------------------
	.section	.text._Z7scatteriiiPKfPKiPf,"ax",@progbits
	.align	128
        .global         _Z7scatteriiiPKfPKiPf
        .type           _Z7scatteriiiPKfPKiPf,@function
        .size           _Z7scatteriiiPKfPKiPf,(.L_x_11 - _Z7scatteriiiPKfPKiPf)
        .other          _Z7scatteriiiPKfPKiPf,@"STO_CUDA_ENTRY STV_DEFAULT"
_Z7scatteriiiPKfPKiPf:
.text._Z7scatteriiiPKfPKiPf:
[----:B------:R-:W-:Y:S08]  /*0000*/  LDC R1, c[0x0][0x37c] ;  /* 0x0000df00ff017b82 */ /* 0x000ff00000000800 */
[----:B------:R-:W0:Y:S01]  /*0010*/  LDC R0, c[0x0][0x388] ;  /* 0x0000e200ff007b82 */ /* 0x000e220000000800 */
[----:B------:R-:W1:Y:S01]  /*0020*/  S2R R2, SR_TID.X ;  /* 0x0000000000027919 */ /* 0x000e620000002100 */
[----:B------:R-:W2:Y:S06]  /*0030*/  LDCU UR5, c[0x0][0x360] ;  /* 0x00006c00ff0577ac */ /* 0x000eac0008000800 */
[----:B------:R-:W2:Y:S01]  /*0040*/  S2UR UR4, SR_CTAID.X ;  /* 0x00000000000479c3 */ /* 0x000ea20000002500 */
[----:B0-----:R-:W-:Y:S01]  /*0050*/  IABS R9, R0 ;  /* 0x0000000000097213 */ /* 0x001fe20000000000 */
[----:B------:R-:W0:Y:S01]  /*0060*/  I2F.U32.RP R7, R0 ;  /* 0x0000000000077306 */ /* 0x000e220000209000 */
[----:B--2---:R-:W-:-:S07]  /*0070*/  UIMAD UR4, UR4, UR5, URZ ;  /* 0x00000005040472a4 */ /* 0x004fce000f8e02ff */
[----:B------:R-:W2:Y:S01]  /*0080*/  I2F.RP R6, R9 ;  /* 0x0000000900067306 */ /* 0x000ea20000209400 */
[----:B------:R-:W3:Y:S01]  /*0090*/  LDCU UR5, c[0x0][0x384] ;  /* 0x00007080ff0577ac */ /* 0x000ee20008000800 */
[----:B-1----:R-:W-:-:S06]  /*00a0*/  IADD3 R3, PT, PT, R2, UR4, RZ ;  /* 0x0000000402037c10 */ /* 0x002fcc000fffe0ff */
[----:B0-----:R-:W-:Y:S08]  /*00b0*/  MUFU.RCP R7, R7 ;  /* 0x0000000700077308 */ /* 0x001ff00000001000 */
[----:B--2---:R-:W0:Y:S02]  /*00c0*/  MUFU.RCP R6, R6 ;  /* 0x0000000600067308 */ /* 0x004e240000001000 */
[----:B0-----:R-:W-:-:S06]  /*00d0*/  VIADD R4, R6, 0xffffffe ;  /* 0x0ffffffe06047836 */ /* 0x001fcc0000000000 */
[----:B------:R0:W1:Y:S02]  /*00e0*/  F2I.FTZ.U32.TRUNC.NTZ R5, R4 ;  /* 0x0000000400057305 */ /* 0x000064000021f000 */
[----:B0-----:R-:W-:Y:S02]  /*00f0*/  IMAD.MOV.U32 R4, RZ, RZ, RZ ;  /* 0x000000ffff047224 */ /* 0x001fe400078e00ff */
[----:B-1----:R-:W-:-:S04]  /*0100*/  IMAD.MOV R8, RZ, RZ, -R5 ;  /* 0x000000ffff087224 */ /* 0x002fc800078e0a05 */
[----:B------:R-:W-:Y:S01]  /*0110*/  IMAD R11, R8, R9, RZ ;  /* 0x00000009080b7224 */ /* 0x000fe200078e02ff */
[----:B------:R-:W-:-:S03]  /*0120*/  IABS R8, R3 ;  /* 0x0000000300087213 */ /* 0x000fc60000000000 */
[----:B------:R-:W-:-:S06]  /*0130*/  IMAD.HI.U32 R5, R5, R11, R4 ;  /* 0x0000000b05057227 */ /* 0x000fcc00078e0004 */
[----:B------:R-:W-:-:S04]  /*0140*/  IMAD.HI.U32 R6, R5, R8, RZ ;  /* 0x0000000805067227 */ /* 0x000fc800078e00ff */
[----:B------:R-:W-:Y:S01]  /*0150*/  VIADD R5, R7, 0xffffffe ;  /* 0x0ffffffe07057836 */ /* 0x000fe20000000000 */
[----:B------:R-:W-:-:S05]  /*0160*/  IADD3 R4, PT, PT, -R6, RZ, RZ ;  /* 0x000000ff06047210 */ /* 0x000fca0007ffe1ff */
[C---:B------:R-:W-:Y:S01]  /*0170*/  IMAD R4, R9.reuse, R4, R8 ;  /* 0x0000000409047224 */ /* 0x040fe200078e0208 */
[----:B------:R-:W0:Y:S04]  /*0180*/  F2I.FTZ.U32.TRUNC.NTZ R5, R5 ;  /* 0x0000000500057305 */ /* 0x000e28000021f000 */
[----:B------:R-:W-:Y:S01]  /*0190*/  ISETP.GT.U32.AND P1, PT, R9, R4, PT ;  /* 0x000000040900720c */ /* 0x000fe20003f24070 */
[----:B0-----:R-:W-:-:S12]  /*01a0*/  IMAD.MOV R7, RZ, RZ, -R5 ;  /* 0x000000ffff077224 */ /* 0x001fd800078e0a05 */
[-C--:B------:R-:W-:Y:S02]  /*01b0*/  @!P1 IADD3 R4, PT, PT, R4, -R9.reuse, RZ ;  /* 0x8000000904049210 */ /* 0x080fe40007ffe0ff */
[----:B------:R-:W-:Y:S01]  /*01c0*/  @!P1 IADD3 R6, PT, PT, R6, 0x1, RZ ;  /* 0x0000000106069810 */ /* 0x000fe20007ffe0ff */
[-C--:B------:R-:W-:Y:S01]  /*01d0*/  IMAD R7, R7, R0.reuse, RZ ;  /* 0x0000000007077224 */ /* 0x080fe200078e02ff */
[----:B------:R-:W-:Y:S02]  /*01e0*/  ISETP.GE.U32.AND P0, PT, R4, R9, PT ;  /* 0x000000090400720c */ /* 0x000fe40003f06070 */
[-C--:B------:R-:W-:Y:S02]  /*01f0*/  LOP3.LUT R4, R3, R0.reuse, RZ, 0x3c, !PT ;  /* 0x0000000003047212 */ /* 0x080fe400078e3cff */
[----:B------:R-:W-:Y:S02]  /*0200*/  LOP3.LUT R9, RZ, R0, RZ, 0x33, !PT ;  /* 0x00000000ff097212 */ /* 0x000fe400078e33ff */
[----:B------:R-:W-:Y:S01]  /*0210*/  ISETP.GE.AND P2, PT, R4, RZ, PT ;  /* 0x000000ff0400720c */ /* 0x000fe20003f46270 */
[----:B------:R-:W-:-:S06]  /*0220*/  HFMA2 R4, -RZ, RZ, 0, 0 ;  /* 0x00000000ff047431 */ /* 0x000fcc00000001ff */
[----:B------:R-:W-:Y:S01]  /*0230*/  @P0 VIADD R6, R6, 0x1 ;  /* 0x0000000106060836 */ /* 0x000fe20000000000 */
[----:B------:R-:W-:Y:S01]  /*0240*/  ISETP.NE.AND P0, PT, R0, RZ, PT ;  /* 0x000000ff0000720c */ /* 0x000fe20003f05270 */
[----:B------:R-:W-:-:S04]  /*0250*/  IMAD.HI.U32 R8, R5, R7, R4 ;  /* 0x0000000705087227 */ /* 0x000fc800078e0004 */
[----:B------:R-:W-:Y:S02]  /*0260*/  @!P2 IMAD.MOV R6, RZ, RZ, -R6 ;  /* 0x000000ffff06a224 */ /* 0x000fe400078e0a06 */
[----:B------:R-:W-:-:S03]  /*0270*/  IMAD.HI.U32 R4, R8, UR4, RZ ;  /* 0x0000000408047c27 */ /* 0x000fc6000f8e00ff */
[----:B------:R-:W-:Y:S02]  /*0280*/  SEL R13, R9, R6, !P0 ;  /* 0x00000006090d7207 */ /* 0x000fe40004000000 */
[----:B------:R-:W-:Y:S02]  /*0290*/  IADD3 R11, PT, PT, -R4, RZ, RZ ;  /* 0x000000ff040b7210 */ /* 0x000fe40007ffe1ff */
[----:B---3--:R-:W-:Y:S01]  /*02a0*/  ISETP.GE.AND P0, PT, R13, UR5, PT ;  /* 0x000000050d007c0c */ /* 0x008fe2000bf06270 */
[----:B------:R-:W-:Y:S02]  /*02b0*/  IMAD.MOV R4, RZ, RZ, -R13 ;  /* 0x000000ffff047224 */ /* 0x000fe400078e0a0d */
[C---:B------:R-:W-:Y:S02]  /*02c0*/  IMAD R11, R0.reuse, R11, UR4 ;  /* 0x00000004000b7e24 */ /* 0x040fe4000f8e020b */
[----:B------:R-:W-:-:S08]  /*02d0*/  IMAD R10, R0, R4, R3 ;  /* 0x00000004000a7224 */ /* 0x000fd000078e0203 */
[----:B------:R-:W-:Y:S05]  /*02e0*/  @P0 EXIT ;  /* 0x000000000000094d */ /* 0x000fea0003800000 */
[----:B------:R-:W-:Y:S01]  /*02f0*/  ISETP.NE.AND P0, PT, R10, RZ, PT ;  /* 0x000000ff0a00720c */ /* 0x000fe20003f05270 */
[----:B------:R-:W0:Y:S01]  /*0300*/  LDCU.64 UR6, c[0x0][0x358] ;  /* 0x00006b00ff0677ac */ /* 0x000e220008000a00 */
[----:B------:R-:W1:Y:S02]  /*0310*/  LDC.64 R6, c[0x0][0x390] ;  /* 0x0000e400ff067b82 */ /* 0x000e640000000a00 */
[----:B------:R-:W-:-:S13]  /*0320*/  ISETP.NE.AND P0, PT, R2, RZ, P0 ;  /* 0x000000ff0200720c */ /* 0x000fda0000705270 */
[----:B------:R-:W2:Y:S02]  /*0330*/  @!P0 LDC.64 R4, c[0x0][0x398] ;  /* 0x0000e600ff048b82 */ /* 0x000ea40000000a00 */
[----:B--2---:R-:W-:-:S06]  /*0340*/  @!P0 IMAD.WIDE R4, R13, 0x4, R4 ;  /* 0x000000040d048825 */ /* 0x004fcc00078e0204 */
[----:B0-----:R-:W2:Y:S01]  /*0350*/  @!P0 LDG.E R5, desc[UR6][R4.64] ;  /* 0x0000000604058981 */ /* 0x001ea2000c1e1900 */
[----:B------:R-:W-:-:S04]  /*0360*/  IMAD R3, R13, R0, R10 ;  /* 0x000000000d037224 */ /* 0x000fc800078e020a */
[----:B-1----:R-:W-:-:S05]  /*0370*/  IMAD.WIDE R6, R3, 0x4, R6 ;  /* 0x0000000403067825 */ /* 0x002fca00078e0206 */
[----:B------:R0:W3:Y:S01]  /*0380*/  LDG.E.CONSTANT R13, desc[UR6][R6.64] ;  /* 0x00000006060d7981 */ /* 0x0000e2000c1e9900 */
[----:B------:R-:W-:Y:S01]  /*0390*/  ISETP.GE.U32.AND P1, PT, R11, R0, PT ;  /* 0x000000000b00720c */ /* 0x000fe20003f26070 */
[----:B------:R-:W1:Y:S01]  /*03a0*/  S2UR UR5, SR_CgaCtaId ;  /* 0x00000000000579c3 */ /* 0x000e620000008800 */
[----:B------:R-:W-:-:S11]  /*03b0*/  UMOV UR4, 0x400 ;  /* 0x0000040000047882 */ /* 0x000fd60000000000 */
[----:B------:R-:W-:-:S04]  /*03c0*/  @P1 IADD3 R11, PT, PT, R11, -R0, RZ ;  /* 0x800000000b0b1210 */ /* 0x000fc80007ffe0ff */
[----:B------:R-:W-:Y:S01]  /*03d0*/  ISETP.GE.U32.AND P1, PT, R11, R0, PT ;  /* 0x000000000b00720c */ /* 0x000fe20003f26070 */
[----:B-1----:R-:W-:-:S12]  /*03e0*/  ULEA UR4, UR5, UR4, 0x18 ;  /* 0x0000000405047291 */ /* 0x002fd8000f8ec0ff */
[----:B------:R-:W-:Y:S01]  /*03f0*/  @P1 IMAD.IADD R11, R11, 0x1, -R0 ;  /* 0x000000010b0b1824 */ /* 0x000fe200078e0a00 */
[----:B------:R-:W-:-:S04]  /*0400*/  ISETP.NE.U32.AND P1, PT, R0, RZ, PT ;  /* 0x000000ff0000720c */ /* 0x000fc80003f25070 */
[----:B------:R-:W-:-:S04]  /*0410*/  SEL R11, R9, R11, !P1 ;  /* 0x0000000b090b7207 */ /* 0x000fc80004800000 */
[----:B------:R-:W-:-:S05]  /*0420*/  IADD3 R11, PT, PT, R11, R2, RZ ;  /* 0x000000020b0b7210 */ /* 0x000fca0007ffe0ff */
[----:B------:R-:W-:-:S04]  /*0430*/  IMAD.HI.U32 R8, R8, R11, RZ ;  /* 0x0000000b08087227 */ /* 0x000fc800078e00ff */
[----:B------:R-:W-:-:S04]  /*0440*/  IMAD.MOV R2, RZ, RZ, -R8 ;  /* 0x000000ffff027224 */ /* 0x000fc800078e0a08 */
[----:B------:R-:W-:Y:S02]  /*0450*/  IMAD R11, R0, R2, R11 ;  /* 0x00000002000b7224 */ /* 0x000fe400078e020b */
[----:B------:R-:W1:Y:S03]  /*0460*/  LDC.64 R2, c[0x0][0x3a0] ;  /* 0x0000e800ff027b82 */ /* 0x000e660000000a00 */
[----:B------:R-:W-:-:S13]  /*0470*/  ISETP.GE.U32.AND P2, PT, R11, R0, PT ;  /* 0x000000000b00720c */ /* 0x000fda0003f46070 */
[----:B------:R-:W-:Y:S01]  /*0480*/  @P2 IADD3 R11, PT, PT, R11, -R0, RZ ;  /* 0x800000000b0b2210 */ /* 0x000fe20007ffe0ff */
[----:B------:R-:W-:-:S03]  /*0490*/  @P2 VIADD R8, R8, 0x1 ;  /* 0x0000000108082836 */ /* 0x000fc60000000000 */
[----:B------:R-:W-:-:S13]  /*04a0*/  ISETP.GE.U32.AND P3, PT, R11, R0, PT ;  /* 0x000000000b00720c */ /* 0x000fda0003f66070 */
[----:B------:R-:W-:-:S04]  /*04b0*/  @P3 IADD3 R8, PT, PT, R8, 0x1, RZ ;  /* 0x0000000108083810 */ /* 0x000fc80007ffe0ff */
[----:B------:R-:W-:-:S04]  /*04c0*/  SEL R8, R9, R8, !P1 ;  /* 0x0000000809087207 */ /* 0x000fc80004800000 */
[----:B------:R-:W-:-:S05]  /*04d0*/  LEA R8, R8, UR4, 0x2 ;  /* 0x0000000408087c11 */ /* 0x000fca000f8e10ff */
[----:B--2---:R-:W-:Y:S01]  /*04e0*/  @!P0 STS [R8], R5 ;  /* 0x0000000508008388 */ /* 0x004fe20000000800 */
[----:B------:R-:W-:Y:S06]  /*04f0*/  BAR.SYNC.DEFER_BLOCKING 0x0 ;  /* 0x0000000000007b1d */ /* 0x000fec0000010000 */
[----:B0-----:R-:W0:Y:S02]  /*0500*/  LDS R7, [R8] ;  /* 0x0000000008077984 */ /* 0x001e240000000800 */
[----:B0-----:R-:W-:-:S04]  /*0510*/  IMAD R7, R7, R0, R10 ;  /* 0x0000000007077224 */ /* 0x001fc800078e020a */
[----:B-1----:R-:W-:-:S05]  /*0520*/  IMAD.WIDE R2, R7, 0x4, R2 ;  /* 0x0000000407027825 */ /* 0x002fca00078e0202 */
[----:B---3--:R-:W-:Y:S01]  /*0530*/  REDG.E.ADD.F32.FTZ.RN.STRONG.GPU desc[UR6][R2.64], R13 ;  /* 0x0000000d020079a6 */ /* 0x008fe2000c12f306 */
[----:B------:R-:W-:Y:S05]  /*0540*/  EXIT ;  /* 0x000000000000794d */ /* 0x000fea0003800000 */
.L_x_4:
        /* <DEDUP_REMOVED lines=11> */
.L_x_11:


//--------------------- .text._Z22gather_all_input_majoriiiPKiiPKfS0_Pf --------------------------
	.section	.text._Z22gather_all_input_majoriiiPKiiPKfS0_Pf,"ax",@progbits
	.align	128
        .global         _Z22gather_all_input_majoriiiPKiiPKfS0_Pf
        .type           _Z22gather_all_input_majoriiiPKiiPKfS0_Pf,@function
        .size           _Z22gather_all_input_majoriiiPKiiPKfS0_Pf,(.L_x_12 - _Z22gather_all_input_majoriiiPKiiPKfS0_Pf)
        .other          _Z22gather_all_input_majoriiiPKiiPKfS0_Pf,@"STO_CUDA_ENTRY STV_DEFAULT"
_Z22gather_all_input_majoriiiPKiiPKfS0_Pf:
.text._Z22gather_all_input_majoriiiPKiiPKfS0_Pf:
        /* <DEDUP_REMOVED lines=50> */
.L_x_7:
        /* <DEDUP_REMOVED lines=16> */
[----:B------:R-:W2:Y:S01]  /*0420*/  LDG.E.CONSTANT R11, desc[UR6][R8.64] ;  /* 0x00000006080b7981 */ /* 0x000ea2000c1e9900 */
[----:B------:R-:W-:-:S04]  /*0430*/  IMAD R13, R15, UR8, R0 ;  /* 0x000000080f0d7c24 */ /* 0x000fc8000f8e0200 */
[----:B------:R-:W-:-:S05]  /*0440*/  IMAD.WIDE R12, R13, 0x4, R6 ;  /* 0x000000040d0c7825 */ /* 0x000fca00078e0206 */
[----:B--2---:R0:W-:Y:S02]  /*0450*/  STG.E desc[UR6][R12.64], R11 ;  /* 0x0000000b0c007986 */ /* 0x0041e4000c101906 */
.L_x_6:
[----:B------:R-:W-:Y:S05]  /*0460*/  BSYNC.RECONVERGENT B0 ;  /* 0x0000000000007941 */ /* 0x000fea0003800200 */
.L_x_5:
[----:B------:R-:W-:Y:S05]  /*0470*/  @P1 BRA `(.L_x_7) ;  /* 0xfffffffc00a81947 */ /* 0x000fea000383ffff */
[----:B------:R-:W-:Y:S05]  /*0480*/  EXIT ;  /* 0x000000000000794d */ /* 0x000fea0003800000 */
.L_x_8:
        /* <DEDUP_REMOVED lines=15> */
.L_x_12:


//--------------------- .text._Z6gatheriiiPKfPKiPf --------------------------
	.section	.text._Z6gatheriiiPKfPKiPf,"ax",@progbits
	.align	128
        .global         _Z6gatheriiiPKfPKiPf
        .type           _Z6gatheriiiPKfPKiPf,@function
        .size           _Z6gatheriiiPKfPKiPf,(.L_x_13 - _Z6gatheriiiPKfPKiPf)
        .other          _Z6gatheriiiPKfPKiPf,@"STO_CUDA_ENTRY STV_DEFAULT"
_Z6gatheriiiPKfPKiPf:
.text._Z6gatheriiiPKfPKiPf:
        /* <DEDUP_REMOVED lines=21> */
[----:B------:R-:W-:-:S04]  /*0150*/  IMAD.MOV R6, RZ, RZ, -R3 ;  /* 0x000000ffff067224 */ /* 0x000fc800078e0a03 */
[----:B------:R-:W-:Y:S01]  /*0160*/  IMAD R4, R9, R6, R4 ;  /* 0x0000000609047224 */ /* 0x000fe200078e0204 */
[----:B------:R-:W-:-:S04]  /*0170*/  IADD3 R6, PT, PT, R8, 0xffffffe, RZ ;  /* 0x0ffffffe08067810 */ /* 0x000fc80007ffe0ff */
[----:B------:R-:W-:Y:S01]  /*0180*/  ISETP.GT.U32.AND P1, PT, R9, R4, PT ;  /* 0x000000040900720c */ /* 0x000fe20003f24070 */
[----:B------:R0:W1:Y:S02]  /*0190*/  F2I.FTZ.U32.TRUNC.NTZ R7, R6 ;  /* 0x0000000600077305 */ /* 0x000064000021f000 */
[----:B0-----:R-:W-:-:S10]  /*01a0*/  HFMA2 R6, -RZ, RZ, 0, 0 ;  /* 0x00000000ff067431 */ /* 0x001fd400000001ff */
[----:B------:R-:W-:Y:S01]  /*01b0*/  @!P1 IMAD.IADD R4, R4, 0x1, -R9 ;  /* 0x0000000104049824 */ /* 0x000fe200078e0a09 */
[----:B------:R-:W-:-:S04]  /*01c0*/  @!P1 IADD3 R3, PT, PT, R3, 0x1, RZ ;  /* 0x0000000103039810 */ /* 0x000fc80007ffe0ff */
[----:B------:R-:W-:Y:S01]  /*01d0*/  ISETP.GE.U32.AND P0, PT, R4, R9, PT ;  /* 0x000000090400720c */ /* 0x000fe20003f06070 */
[----:B-1----:R-:W-:Y:S01]  /*01e0*/  IMAD.MOV R9, RZ, RZ, -R7 ;  /* 0x000000ffff097224 */ /* 0x002fe200078e0a07 */
[----:B------:R-:W-:-:S03]  /*01f0*/  LOP3.LUT R4, R5, R0, RZ, 0x3c, !PT ;  /* 0x0000000005047212 */ /* 0x000fc600078e3cff */
[----:B------:R-:W-:Y:S01]  /*0200*/  IMAD R9, R9, R0, RZ ;  /* 0x0000000009097224 */ /* 0x000fe200078e02ff */
[----:B------:R-:W-:-:S03]  /*0210*/  ISETP.GE.AND P2, PT, R4, RZ, PT ;  /* 0x000000ff0400720c */ /* 0x000fc60003f46270 */
[----:B------:R-:W-:Y:S01]  /*0220*/  IMAD.HI.U32 R7, R7, R9, R6 ;  /* 0x0000000907077227 */ /* 0x000fe200078e0006 */
[----:B------:R-:W-:-:S03]  /*0230*/  LOP3.LUT R6, RZ, R0, RZ, 0x33, !PT ;  /* 0x00000000ff067212 */ /* 0x000fc600078e33ff */
[----:B------:R-:W-:Y:S01]  /*0240*/  @P0 VIADD R3, R3, 0x1 ;  /* 0x0000000103030836 */ /* 0x000fe20000000000 */
[----:B------:R-:W-:Y:S01]  /*0250*/  ISETP.NE.AND P0, PT, R0, RZ, PT ;  /* 0x000000ff0000720c */ /* 0x000fe20003f05270 */
[----:B------:R-:W-:-:S04]  /*0260*/  IMAD.HI.U32 R4, R7, UR4, RZ ;  /* 0x0000000407047c27 */ /* 0x000fc8000f8e00ff */
[----:B------:R-:W-:Y:S01]  /*0270*/  @!P2 IMAD.MOV R3, RZ, RZ, -R3 ;  /* 0x000000ffff03a224 */ /* 0x000fe200078e0a03 */
[----:B------:R-:W-:-:S04]  /*0280*/  IADD3 R9, PT, PT, -R4, RZ, RZ ;  /* 0x000000ff04097210 */ /* 0x000fc80007ffe1ff */
[----:B------:R-:W-:Y:S01]  /*0290*/  SEL R3, R6, R3, !P0 ;  /* 0x0000000306037207 */ /* 0x000fe20004000000 */
[----:B------:R-:W-:-:S03]  /*02a0*/  IMAD R9, R0, R9, UR4 ;  /* 0x0000000400097e24 */ /* 0x000fc6000f8e0209 */
[----:B---3--:R-:W-:Y:S01]  /*02b0*/  ISETP.GE.AND P0, PT, R3, UR5, PT ;  /* 0x0000000503007c0c */ /* 0x008fe2000bf06270 */
[----:B------:R-:W-:-:S04]  /*02c0*/  IMAD.MOV R4, RZ, RZ, -R3 ;  /* 0x000000ffff047224 */ /* 0x000fc800078e0a03 */
[----:B------:R-:W-:-:S08]  /*02d0*/  IMAD R8, R0, R4, R5 ;  /* 0x0000000400087224 */ /* 0x000fd000078e0205 */
[----:B------:R-:W-:Y:S05]  /*02e0*/  @P0 EXIT ;  /* 0x000000000000094d */ /* 0x000fea0003800000 */
[----:B------:R-:W-:Y:S01]  /*02f0*/  ISETP.NE.AND P0, PT, R8, RZ, PT ;  /* 0x000000ff0800720c */ /* 0x000fe20003f05270 */
[----:B------:R-:W0:Y:S03]  /*0300*/  LDCU.64 UR6, c[0x0][0x358] ;  /* 0x00006b00ff0677ac */ /* 0x000e260008000a00 */
[----:B------:R-:W-:-:S13]  /*0310*/  ISETP.NE.AND P0, PT, R2, RZ, P0 ;  /* 0x000000ff0200720c */ /* 0x000fda0000705270 */
[----:B------:R-:W1:Y:S02]  /*0320*/  @!P0 LDC.64 R4, c[0x0][0x398] ;  /* 0x0000e600ff048b82 */ /* 0x000e640000000a00 */
[----:B-1----:R-:W-:-:S06]  /*0330*/  @!P0 IMAD.WIDE R4, R3, 0x4, R4 ;  /* 0x0000000403048825 */ /* 0x002fcc00078e0204 */
[----:B0-----:R-:W2:Y:S01]  /*0340*/  @!P0 LDG.E R5, desc[UR6][R4.64] ;  /* 0x0000000604058981 */ /* 0x001ea2000c1e1900 */
[----:B------:R-:W-:Y:S01]  /*0350*/  ISETP.GE.U32.AND P1, PT, R9, R0, PT ;  /* 0x000000000900720c */ /* 0x000fe20003f26070 */
[----:B------:R-:W0:Y:S01]  /*0360*/  S2UR UR5, SR_CgaCtaId ;  /* 0x00000000000579c3 */ /* 0x000e220000008800 */
[----:B------:R-:W-:-:S11]  /*0370*/  UMOV UR4, 0x400 ;  /* 0x0000040000047882 */ /* 0x000fd60000000000 */
[----:B------:R-:W-:-:S04]  /*0380*/  @P1 IADD3 R9, PT, PT, R9, -R0, RZ ;  /* 0x8000000009091210 */ /* 0x000fc80007ffe0ff */
[----:B------:R-:W-:Y:S01]  /*0390*/  ISETP.GE.U32.AND P1, PT, R9, R0, PT ;  /* 0x000000000900720c */ /* 0x000fe20003f26070 */
[----:B0-----:R-:W-:-:S12]  /*03a0*/  ULEA UR4, UR5, UR4, 0x18 ;  /* 0x0000000405047291 */ /* 0x001fd8000f8ec0ff */
[----:B------:R-:W-:Y:S01]  /*03b0*/  @P1 IMAD.IADD R9, R9, 0x1, -R0 ;  /* 0x0000000109091824 */ /* 0x000fe200078e0a00 */
[----:B------:R-:W-:-:S04]  /*03c0*/  ISETP.NE.U32.AND P1, PT, R0, RZ, PT ;  /* 0x000000ff0000720c */ /* 0x000fc80003f25070 */
[----:B------:R-:W-:-:S04]  /*03d0*/  SEL R9, R6, R9, !P1 ;  /* 0x0000000906097207 */ /* 0x000fc80004800000 */
[----:B------:R-:W-:-:S05]  /*03e0*/  IADD3 R9, PT, PT, R9, R2, RZ ;  /* 0x0000000209097210 */ /* 0x000fca0007ffe0ff */
[----:B------:R-:W-:-:S04]  /*03f0*/  IMAD.HI.U32 R7, R7, R9, RZ ;  /* 0x0000000907077227 */ /* 0x000fc800078e00ff */
[----:B------:R-:W-:-:S04]  /*0400*/  IMAD.MOV R2, RZ, RZ, -R7 ;  /* 0x000000ffff027224 */ /* 0x000fc800078e0a07 */
[----:B------:R-:W-:-:S05]  /*0410*/  IMAD R9, R0, R2, R9 ;  /* 0x0000000200097224 */ /* 0x000fca00078e0209 */
[----:B------:R-:W-:-:S13]  /*0420*/  ISETP.GE.U32.AND P2, PT, R9, R0, PT ;  /* 0x000000000900720c */ /* 0x000fda0003f46070 */
[----:B------:R-:W-:Y:S01]  /*0430*/  @P2 IADD3 R9, PT, PT, R9, -R0, RZ ;  /* 0x8000000009092210 */ /* 0x000fe20007ffe0ff */
[----:B------:R-:W-:-:S03]  /*0440*/  @P2 VIADD R7, R7, 0x1 ;  /* 0x0000000107072836 */ /* 0x000fc60000000000 */
[----:B------:R-:W-:-:S13]  /*0450*/  ISETP.GE.U32.AND P3, PT, R9, R0, PT ;  /* 0x000000000900720c */ /* 0x000fda0003f66070 */
[----:B------:R-:W-:-:S04]  /*0460*/  @P3 IADD3 R7, PT, PT, R7, 0x1, RZ ;  /* 0x0000000107073810 */ /* 0x000fc80007ffe0ff */
[----:B------:R-:W-:-:S04]  /*0470*/  SEL R6, R6, R7, !P1 ;  /* 0x0000000706067207 */ /* 0x000fc80004800000 */
[----:B------:R-:W-:Y:S01]  /*0480*/  LEA R6, R6, UR4, 0x2 ;  /* 0x0000000406067c11 */ /* 0x000fe2000f8e10ff */
[----:B------:R-:W0:Y:S04]  /*0490*/  LDCU UR4, c[0x0][0x380] ;  /* 0x00007000ff0477ac */ /* 0x000e280008000800 */
[----:B--2---:R-:W-:Y:S01]  /*04a0*/  @!P0 STS [R6], R5 ;  /* 0x0000000506008388 */ /* 0x004fe20000000800 */
[----:B------:R-:W-:Y:S06]  /*04b0*/  BAR.SYNC.DEFER_BLOCKING 0x0 ;  /* 0x0000000000007b1d */ /* 0x000fec0000010000 */
[----:B------:R-:W0:Y:S02]  /*04c0*/  LDS R7, [R6] ;  /* 0x0000000006077984 */ /* 0x000e240000000800 */
[----:B0-----:R-:W-:-:S04]  /*04d0*/  ISETP.GE.AND P0, PT, R7, UR4, PT ;  /* 0x0000000407007c0c */ /* 0x001fc8000bf06270 */
[----:B------:R-:W-:-:S13]  /*04e0*/  ISETP.LT.OR P0, PT, R7, RZ, P0 ;  /* 0x000000ff0700720c */ /* 0x000fda0000701670 */
[----:B------:R-:W-:Y:S05]  /*04f0*/  @P0 EXIT ;  /* 0x000000000000094d */ /* 0x000fea0003800000 */
[----:B------:R-:W0:Y:S01]  /*0500*/  LDC.64 R4, c[0x0][0x390] ;  /* 0x0000e400ff047b82 */ /* 0x000e220000000a00 */
[----:B------:R-:W-:-:S04]  /*0510*/  IMAD R7, R7, R0, R8 ;  /* 0x0000000007077224 */ /* 0x000fc800078e0208 */
[----:B0-----:R-:W-:-:S03]  /*0520*/  IMAD.WIDE R4, R7, 0x4, R4 ;  /* 0x0000000407047825 */ /* 0x001fc600078e0204 */
[----:B------:R-:W0:Y:S03]  /*0530*/  LDC.64 R6, c[0x0][0x3a0] ;  /* 0x0000e800ff067b82 */ /* 0x000e260000000a00 */
[----:B------:R-:W2:Y:S01]  /*0540*/  LDG.E.CONSTANT R5, desc[UR6][R4.64] ;  /* 0x0000000604057981 */ /* 0x000ea2000c1e9900 */
[----:B------:R-:W-:-:S04]  /*0550*/  IMAD R3, R3, R0, R8 ;  /* 0x0000000003037224 */ /* 0x000fc800078e0208 */
[----:B0-----:R-:W-:-:S05]  /*0560*/  IMAD.WIDE R2, R3, 0x4, R6 ;  /* 0x0000000403027825 */ /* 0x001fca00078e0206 */
[----:B--2---:R-:W-:Y:S01]  /*0570*/  STG.E desc[UR6][R2.64], R5 ;  /* 0x0000000502007986 */ /* 0x004fe2000c101906 */
[----:B------:R-:W-:Y:S05]  /*0580*/  EXIT ;  /* 0x000000000000794d */ /* 0x000fea0003800000 */
.L_x_9:
        /* <DEDUP_REMOVED lines=15> */
.L_x_13:


//--------------------- .nv.shared._Z24scatter_all_output_majoriiiPKiiPKfS0_Pf --------------------------
	.section	.nv.shared._Z24scatter_all_output_majoriiiPKiiPKfS0_Pf,"aw",@nobits
	.sectionflags	@""
	.align	16
	.zero		1024


//--------------------- .nv.shared.reserved.0     --------------------------
	.section	.nv.shared.reserved.0,"aw",@nobits
	.weak		__nv_reservedSMEM_offset_0_alias
	.size		__nv_reservedSMEM_offset_0_alias, 0, 64
	.other		__nv_reservedSMEM_offset_0_alias,@"STO_CUDA_RESERVED_SHARED STV_DEFAULT"
__nv_reservedSMEM_offset_0_alias:
	.zero		0
	.zero		64


//--------------------- .nv.shared._Z7scatteriiiPKfPKiPf --------------------------
	.section	.nv.shared._Z7scatteriiiPKfPKiPf,"aw",@nobits
	.sectionflags	@""
	.align	16
	.zero		1024


//--------------------- .nv.shared._Z22gather_all_input_majoriiiPKiiPKfS0_Pf --------------------------
	.section	.nv.shared._Z22gather_all_input_majoriiiPKiiPKfS0_Pf,"aw",@nobits
	.sectionflags	@""
	.align	16
	.zero		1024


//--------------------- .nv.shared._Z6gatheriiiPKfPKiPf --------------------------
	.section	.nv.shared._Z6gatheriiiPKfPKiPf,"aw",@nobits
	.sectionflags	@""
	.align	16
	.zero		1024


//--------------------- .nv.constant0._Z24scatter_all_output_majoriiiPKiiPKfS0_Pf --------------------------
	.section	.nv.constant0._Z24scatter_all_output_majoriiiPKiiPKfS0_Pf,"a",@progbits
	.sectionflags	@""
	.align	4
.nv.constant0._Z24scatter_all_output_majoriiiPKiiPKfS0_Pf:
	.zero		952


//--------------------- .nv.constant0._Z7scatteriiiPKfPKiPf --------------------------
	.section	.nv.constant0._Z7scatteriiiPKfPKiPf,"a",@progbits
	.sectionflags	@""
	.align	4
.nv.constant0._Z7scatteriiiPKfPKiPf:
	.zero		936


//--------------------- .nv.constant0._Z22gather_all_input_majoriiiPKiiPKfS0_Pf --------------------------
	.section	.nv.constant0._Z22gather_all_input_majoriiiPKiiPKfS0_Pf,"a",@progbits
	.sectionflags	@""
	.align	4
.nv.constant0._Z22gather_all_input_majoriiiPKiiPKfS0_Pf:
	.zero		952


//--------------------- .nv.constant0._Z6gatheriiiPKfPKiPf --------------------------
	.section	.nv.constant0._Z6gatheriiiPKfPKiPf,"a",@progbits
	.sectionflags	@""
	.align	4
.nv.constant0._Z6gatheriiiPKfPKiPf:
	.zero		936


//--------------------- SYMBOLS --------------------------

	.type		.nv.reservedSmem.offset0,@object
	.size		.nv.reservedSmem.offset0,0x4
	.type		.nv.reservedSmem.cap,@object
	.size		.nv.reservedSmem.cap,0x4
